	.headerflags	@"EF_CUDA_TEXMODE_UNIFIED EF_CUDA_64BIT_ADDRESS EF_CUDA_SM80 EF_CUDA_VIRTUAL_SM(EF_CUDA_SM80)"
	.elftype	@"ET_EXEC"


//--------------------- .nv.info                  --------------------------
	.section	.nv.info,"",@"SHT_CUDA_INFO"
	.align	4


	//----- nvinfo : EIATTR_REGCOUNT
	.align		4
        /*0000*/ 	.byte	0x04, 0x2f
        /*0002*/ 	.short	(.L_1 - .L_0)
	.align		4
.L_0:
        /*0004*/ 	.word	index@(candidate0)
        /*0008*/ 	.word	0x000000fe


	//----- nvinfo : EIATTR_MAX_STACK_SIZE
	.align		4
.L_1:
        /*000c*/ 	.byte	0x04, 0x23
        /*000e*/ 	.short	(.L_3 - .L_2)
	.align		4
.L_2:
        /*0010*/ 	.word	index@(candidate0)
        /*0014*/ 	.word	0x00000000


	//----- nvinfo : EIATTR_MIN_STACK_SIZE
	.align		4
.L_3:
        /*0018*/ 	.byte	0x04, 0x12
        /*001a*/ 	.short	(.L_5 - .L_4)
	.align		4
.L_4:
        /*001c*/ 	.word	index@(candidate0)
        /*0020*/ 	.word	0x00000000


	//----- nvinfo : EIATTR_FRAME_SIZE
	.align		4
.L_5:
        /*0024*/ 	.byte	0x04, 0x11
        /*0026*/ 	.short	(.L_7 - .L_6)
	.align		4
.L_6:
        /*0028*/ 	.word	index@(candidate0)
        /*002c*/ 	.word	0x00000000
.L_7:


//--------------------- .nv.info.candidate0       --------------------------
	.section	.nv.info.candidate0,"",@"SHT_CUDA_INFO"
	.align	4


	//----- nvinfo : EIATTR_CUDA_API_VERSION
	.align		4
        /*0000*/ 	.byte	0x04, 0x37
        /*0002*/ 	.short	(.L_9 - .L_8)
.L_8:
        /*0004*/ 	.word	0x00000075


	//----- nvinfo : EIATTR_SW2861232_WAR
	.align		4
.L_9:
        /*0008*/ 	.byte	0x01, 0x35
	.zero		2


	//----- nvinfo : EIATTR_PARAM_CBANK
	.align		4
        /*000c*/ 	.byte	0x04, 0x0a
        /*000e*/ 	.short	(.L_11 - .L_10)
	.align		4
.L_10:
        /*0010*/ 	.word	index@(.nv.constant0.candidate0)
        /*0014*/ 	.short	0x0160
        /*0016*/ 	.short	0x0020


	//----- nvinfo : EIATTR_CBANK_PARAM_SIZE
	.align		4
.L_11:
        /*0018*/ 	.byte	0x03, 0x19
        /*001a*/ 	.short	0x0020


	//----- nvinfo : EIATTR_KPARAM_INFO
	.align		4
        /*001c*/ 	.byte	0x04, 0x17
        /*001e*/ 	.short	(.L_13 - .L_12)
.L_12:
        /*0020*/ 	.word	0x00000000
        /*0024*/ 	.short	0x0003
        /*0026*/ 	.short	0x0018
        /*0028*/ 	.byte	0x00, 0xf0, 0x21, 0x00


	//----- nvinfo : EIATTR_KPARAM_INFO
	.align		4
.L_13:
        /*002c*/ 	.byte	0x04, 0x17
        /*002e*/ 	.short	(.L_15 - .L_14)
.L_14:
        /*0030*/ 	.word	0x00000000
        /*0034*/ 	.short	0x0002
        /*0036*/ 	.short	0x0010
        /*0038*/ 	.byte	0x00, 0xf0, 0x21, 0x00


	//----- nvinfo : EIATTR_KPARAM_INFO
	.align		4
.L_15:
        /*003c*/ 	.byte	0x04, 0x17
        /*003e*/ 	.short	(.L_17 - .L_16)
.L_16:
        /*0040*/ 	.word	0x00000000
        /*0044*/ 	.short	0x0001
        /*0046*/ 	.short	0x0008
        /*0048*/ 	.byte	0x00, 0xf0, 0x21, 0x00


	//----- nvinfo : EIATTR_KPARAM_INFO
	.align		4
.L_17:
        /*004c*/ 	.byte	0x04, 0x17
        /*004e*/ 	.short	(.L_19 - .L_18)
.L_18:
        /*0050*/ 	.word	0x00000000
        /*0054*/ 	.short	0x0000
        /*0056*/ 	.short	0x0000
        /*0058*/ 	.byte	0x00, 0xf0, 0x21, 0x00


	//----- nvinfo : EIATTR_MAXREG_COUNT
	.align		4
.L_19:
        /*005c*/ 	.byte	0x03, 0x1b
        /*005e*/ 	.short	0x00ff


	//----- nvinfo : EIATTR_EXIT_INSTR_OFFSETS
	.align		4
        /*0060*/ 	.byte	0x04, 0x1c
        /*0062*/ 	.short	(.L_21 - .L_20)


	//   ....[0]....
.L_20:
        /*0064*/ 	.word	0x00008920


	//----- nvinfo : EIATTR_MAX_THREADS
	.align		4
.L_21:
        /*0068*/ 	.byte	0x04, 0x05
        /*006a*/ 	.short	(.L_23 - .L_22)
.L_22:
        /*006c*/ 	.word	0x00000008
        /*0070*/ 	.word	0x00000001
        /*0074*/ 	.word	0x00000001
.L_23:


//--------------------- .nv.rel.action            --------------------------
	.section	.nv.rel.action,"",@"SHT_CUDA_RELOCINFO"
	.align	8
	.sectionentsize	8
        /*0000*/ 	.byte	0x4b, 0x00, 0x00, 0x00, 0x00, 0x00, 0x00, 0x00, 0x00, 0x02, 0x02, 0x08, 0x10, 0x0a, 0x2f, 0x22
        /* <DEDUP_REMOVED lines=13> */


//--------------------- .nv.constant0.candidate0  --------------------------
	.section	.nv.constant0.candidate0,"a",@progbits
	.align	4
.nv.constant0.candidate0:
	.zero		384


//--------------------- .text.candidate0          --------------------------
	.section	.text.candidate0,"ax",@progbits
	.sectionflags	@"SHF_BARRIERS=1"
	.sectioninfo	@"SHI_REGISTERS=254"
	.align	128
        .global         candidate0
        .type           candidate0,@function
        .size           candidate0,(.L_x_1 - candidate0)
        .other          candidate0,@"STO_CUDA_ENTRY STV_DEFAULT"
candidate0:
.text.candidate0:
[----:B------:R-:W-:-:S02]  /*0000*/  MOV R1, c[0x0][0x28] ;  /* 0x00000a0000017a02 */ /* 0x000fc40000000f00 */
[----:B------:R-:W0:Y:S01]  /*0010*/  S2R R3, SR_TID.X ;  /* 0x0000000000037919 */ /* 0x000e220000002100 */
[----:B------:R-:W-:Y:S01]  /*0020*/  HFMA2.MMA R2, -RZ, RZ, 0, 2.384185791015625e-07 ;  /* 0x00000004ff027435 */ /* 0x000fe200000001ff */
[----:B------:R-:W-:Y:S02]  /*0030*/  ULDC.64 UR4, c[0x0][0x118] ;  /* 0x0000460000047ab9 */ /* 0x000fe40000000a00 */
[----:B------:R-:W1:Y:S01]  /*0040*/  S2R R0, SR_CTAID.X ;  /* 0x0000000000007919 */ /* 0x000e620000002500 */
[----:B0-----:R-:W-:Y:S02]  /*0050*/  SHF.L.U32 R251, R3, 0x1, RZ ;  /* 0x0000000103fb7819 */ /* 0x001fe400000006ff */
[----:B-1----:R-:W-:-:S04]  /*0060*/  LEA R249, R0, R3, 0xb ;  /* 0x0000000300f97211 */ /* 0x002fc800078e58ff */
[----:B------:R-:W-:Y:S01]  /*0070*/  IMAD.WIDE R250, R251, R2, c[0x0][0x160] ;  /* 0x00005800fbfa7625 */ /* 0x000fe200078e0202 */
[----:B------:R-:W-:-:S04]  /*0080*/  SHF.L.U32 R249, R249, 0x2, RZ ;  /* 0x00000002f9f97819 */ /* 0x000fc800000006ff */
[----:B------:R-:W2:Y:S01]  /*0090*/  LDG.E.64.CONSTANT R100, [R250.64] ;  /* 0x00000004fa647981 */ /* 0x000ea2000c1e9b00 */
[----:B------:R-:W-:-:S03]  /*00a0*/  IMAD.WIDE R248, R249, R2, c[0x0][0x168] ;  /* 0x00005a00f9f87625 */ /* 0x000fc600078e0202 */
[----:B------:R-:W3:Y:S04]  /*00b0*/  LDG.E.64.CONSTANT R102, [R250.64+0x40] ;  /* 0x00004004fa667981 */ /* 0x000ee8000c1e9b00 */
[----:B------:R-:W4:Y:S04]  /*00c0*/  LDG.E.128.CONSTANT R4, [R248.64] ;  /* 0x00000004f8047981 */ /* 0x000f28000c1e9d00 */
[----:B------:R-:W5:Y:S04]  /*00d0*/  LDG.E.64.CONSTANT R104, [R250.64+0x80] ;  /* 0x00008004fa687981 */ /* 0x000f68000c1e9b00 */
        /* <DEDUP_REMOVED lines=39> */
[----:B------:R-:W5:Y:S04]  /*0350*/  LDG.E.128.CONSTANT R8, [R248.64+0x80] ;  /* 0x00008004f8087981 */ /* 0x000f68000c1e9d00 */
        /* <DEDUP_REMOVED lines=31> */
[----:B--2---:R-:W-:Y:S04]  /*0550*/  STS.64 [R3.X8], R100 ;  /* 0x0000006403007388 */ /* 0x004fe80000008a00 */
[----:B---3--:R-:W-:Y:S04]  /*0560*/  STS.64 [R3.X8+0x40], R102 ;  /* 0x0000406603007388 */ /* 0x008fe80000008a00 */
[----:B----4-:R0:W-:Y:S04]  /*0570*/  STS.128 [R3.X16+0x1000], R4 ;  /* 0x0010000403007388 */ /* 0x0101e8000000cc00 */
[----:B-----5:R-:W-:Y:S04]  /*0580*/  STS.64 [R3.X8+0x80], R104 ;  /* 0x0000806803007388 */ /* 0x020fe80000008a00 */
[----:B------:R-:W-:Y:S04]  /*0590*/  STS.64 [R3.X8+0xc0], R106 ;  /* 0x0000c06a03007388 */ /* 0x000fe80000008a00 */
[----:B------:R-:W-:Y:S04]  /*05a0*/  STS.64 [R3.X8+0x100], R108 ;  /* 0x0001006c03007388 */ /* 0x000fe80000008a00 */
[----:B0-----:R-:W2:Y:S04]  /*05b0*/  LDG.E.64.CONSTANT R4, [R250.64+0xa80] ;  /* 0x000a8004fa047981 */ /* 0x001ea8000c1e9b00 */
[----:B------:R-:W3:Y:S04]  /*05c0*/  LDG.E.64.CONSTANT R6, [R250.64+0xac0] ;  /* 0x000ac004fa067981 */ /* 0x000ee8000c1e9b00 */
[----:B------:R-:W-:Y:S04]  /*05d0*/  STS.64 [R3.X8+0x140], R110 ;  /* 0x0001406e03007388 */ /* 0x000fe80000008a00 */
        /* <DEDUP_REMOVED lines=36> */
[----:B------:R0:W-:Y:S04]  /*0820*/  STS.128 [R3.X16+0x1080], R8 ;  /* 0x0010800803007388 */ /* 0x0001e8000000cc00 */
        /* <DEDUP_REMOVED lines=22> */
[----:B0-----:R-:W3:Y:S04]  /*0990*/  LDG.E.128.CONSTANT R8, [R248.64+0xc00] ;  /* 0x000c0004f8087981 */ /* 0x001ee8000c1e9d00 */
[----:B-1----:R-:W3:Y:S04]  /*09a0*/  LDG.E.128.CONSTANT R12, [R248.64+0xc80] ;  /* 0x000c8004f80c7981 */ /* 0x002ee8000c1e9d00 */
[----:B----4-:R-:W4:Y:S04]  /*09b0*/  LDG.E.128.CONSTANT R16, [R248.64+0xd00] ;  /* 0x000d0004f8107981 */ /* 0x010f28000c1e9d00 */
[----:B-----5:R-:W5:Y:S04]  /*09c0*/  LDG.E.128.CONSTANT R20, [R248.64+0xd80] ;  /* 0x000d8004f8147981 */ /* 0x020f68000c1e9d00 */
        /* <DEDUP_REMOVED lines=17> */
[----:B--2---:R-:W2:Y:S04]  /*0ae0*/  LDG.E.128.CONSTANT R92, [R248.64+0x1680] ;  /* 0x00168004f85c7981 */ /* 0x004ea8000c1e9d00 */
[----:B------:R-:W2:Y:S04]  /*0af0*/  LDG.E.128.CONSTANT R96, [R248.64+0x1700] ;  /* 0x00170004f8607981 */ /* 0x000ea8000c1e9d00 */
        /* <DEDUP_REMOVED lines=31> */
[----:B------:R0:W-:Y:S04]  /*0cf0*/  STS.64 [R3.X8+0xc00], R240 ;  /* 0x000c00f003007388 */ /* 0x0001e80000008a00 */
[----:B------:R1:W-:Y:S04]  /*0d00*/  STS.64 [R3.X8+0xc40], R242 ;  /* 0x000c40f203007388 */ /* 0x0003e80000008a00 */
[----:B------:R0:W-:Y:S04]  /*0d10*/  STS.64 [R3.X8+0xc80], R244 ;  /* 0x000c80f403007388 */ /* 0x0001e80000008a00 */
[----:B------:R1:W-:Y:S04]  /*0d20*/  STS.64 [R3.X8+0xa80], R4 ;  /* 0x000a800403007388 */ /* 0x0003e80000008a00 */
[----:B---3--:R3:W-:Y:S04]  /*0d30*/  STS.64 [R3.X8+0xac0], R6 ;  /* 0x000ac00603007388 */ /* 0x0087e80000008a00 */
[----:B0-----:R-:W2:Y:S04]  /*0d40*/  LDG.E.64.CONSTANT R240, [R250.64+0xe40] ;  /* 0x000e4004faf07981 */ /* 0x001ea8000c1e9b00 */
[----:B-1----:R-:W2:Y:S04]  /*0d50*/  LDG.E.64.CONSTANT R242, [R250.64+0xe80] ;  /* 0x000e8004faf27981 */ /* 0x002ea8000c1e9b00 */
[----:B------:R-:W2:Y:S04]  /*0d60*/  LDG.E.64.CONSTANT R244, [R250.64+0xec0] ;  /* 0x000ec004faf47981 */ /* 0x000ea8000c1e9b00 */
[----:B------:R-:W2:Y:S04]  /*0d70*/  LDG.E.64.CONSTANT R4, [R250.64+0xcc0] ;  /* 0x000cc004fa047981 */ /* 0x000ea8000c1e9b00 */
[----:B---3--:R-:W3:Y:S04]  /*0d80*/  LDG.E.64.CONSTANT R6, [R250.64+0xd00] ;  /* 0x000d0004fa067981 */ /* 0x008ee8000c1e9b00 */
[----:B------:R0:W-:Y:S04]  /*0d90*/  STS.64 [R3.X8+0xb00], R232 ;  /* 0x000b00e803007388 */ /* 0x0001e80000008a00 */
[----:B------:R1:W-:Y:S04]  /*0da0*/  STS.64 [R3.X8+0xb40], R234 ;  /* 0x000b40ea03007388 */ /* 0x0003e80000008a00 */
[----:B------:R0:W-:Y:S04]  /*0db0*/  STS.64 [R3.X8+0xb80], R236 ;  /* 0x000b80ec03007388 */ /* 0x0001e80000008a00 */
[----:B------:R0:W-:Y:S04]  /*0dc0*/  STS.64 [R3.X8+0xbc0], R238 ;  /* 0x000bc0ee03007388 */ /* 0x0001e80000008a00 */
[----:B------:R1:W-:Y:S04]  /*0dd0*/  STS.128 [R3.X16+0x3200], R184 ;  /* 0x003200b803007388 */ /* 0x0003e8000000cc00 */
[----:B------:R-:W-:Y:S04]  /*0de0*/  STS.128 [R3.X16+0x3280], R188 ;  /* 0x003280bc03007388 */ /* 0x000fe8000000cc00 */
[----:B0-----:R-:W3:Y:S04]  /*0df0*/  LDG.E.64.CONSTANT R232, [R250.64+0xd40] ;  /* 0x000d4004fae87981 */ /* 0x001ee8000c1e9b00 */
[----:B-1----:R-:W3:Y:S04]  /*0e00*/  LDG.E.64.CONSTANT R234, [R250.64+0xd80] ;  /* 0x000d8004faea7981 */ /* 0x002ee8000c1e9b00 */
[----:B------:R-:W3:Y:S04]  /*0e10*/  LDG.E.64.CONSTANT R236, [R250.64+0xdc0] ;  /* 0x000dc004faec7981 */ /* 0x000ee8000c1e9b00 */
[----:B------:R-:W3:Y:S04]  /*0e20*/  LDG.E.64.CONSTANT R238, [R250.64+0xe00] ;  /* 0x000e0004faee7981 */ /* 0x000ee8000c1e9b00 */
[----:B------:R-:W3:Y:S04]  /*0e30*/  LDG.E.128.CONSTANT R184, [R248.64+0x3e00] ;  /* 0x003e0004f8b87981 */ /* 0x000ee8000c1e9d00 */
[----:B------:R0:W-:Y:S04]  /*0e40*/  STS.128 [R3.X16+0x1c00], R8 ;  /* 0x001c000803007388 */ /* 0x0001e8000000cc00 */
[----:B------:R1:W-:Y:S04]  /*0e50*/  STS.128 [R3.X16+0x1c80], R12 ;  /* 0x001c800c03007388 */ /* 0x0003e8000000cc00 */
[----:B----4-:R4:W-:Y:S04]  /*0e60*/  STS.128 [R3.X16+0x1d00], R16 ;  /* 0x001d001003007388 */ /* 0x0109e8000000cc00 */
[----:B-----5:R5:W-:Y:S04]  /*0e70*/  STS.128 [R3.X16+0x1d80], R20 ;  /* 0x001d801403007388 */ /* 0x020be8000000cc00 */
        /* <DEDUP_REMOVED lines=17> */
[----:B--2---:R2:W-:Y:S04]  /*0f90*/  STS.128 [R3.X16+0x2680], R92 ;  /* 0x0026805c03007388 */ /* 0x0045e8000000cc00 */
        /* <DEDUP_REMOVED lines=90> */
[----:B------:R-:W-:Y:S04]  /*1540*/  STS.64 [R3.X8+0xcc0], R4 ;  /* 0x000cc00403007388 */ /* 0x000fe80000008a00 */
[----:B---3--:R3:W-:Y:S04]  /*1550*/  STS.64 [R3.X8+0xd00], R6 ;  /* 0x000d000603007388 */ /* 0x0087e80000008a00 */
[----:B0-----:R-:W2:Y:S04]  /*1560*/  LDG.E.64.CONSTANT R240, [R250.64+0xf00] ;  /* 0x000f0004faf07981 */ /* 0x001ea8000c1e9b00 */
[----:B-1----:R-:W2:Y:S04]  /*1570*/  LDG.E.64.CONSTANT R242, [R250.64+0xf40] ;  /* 0x000f4004faf27981 */ /* 0x002ea8000c1e9b00 */
[----:B------:R-:W2:Y:S04]  /*1580*/  LDG.E.64.CONSTANT R244, [R250.64+0xf80] ;  /* 0x000f8004faf47981 */ /* 0x000ea8000c1e9b00 */
[----:B------:R-:W2:Y:S04]  /*1590*/  LDG.E.64.CONSTANT R246, [R250.64+0xfc0] ;  /* 0x000fc004faf67981 */ /* 0x000ea8000c1e9b00 */
[----:B---3--:R-:W3:Y:S04]  /*15a0*/  LDG.E.128.CONSTANT R4, [R248.64+0x4400] ;  /* 0x00440004f8047981 */ /* 0x008ee8000c1e9d00 */
[----:B------:R-:W-:Y:S04]  /*15b0*/  STS.64 [R3.X8+0xd40], R232 ;  /* 0x000d40e803007388 */ /* 0x000fe80000008a00 */
[----:B------:R0:W-:Y:S04]  /*15c0*/  STS.64 [R3.X8+0xd80], R234 ;  /* 0x000d80ea03007388 */ /* 0x0001e80000008a00 */
[----:B------:R-:W-:Y:S04]  /*15d0*/  STS.64 [R3.X8+0xdc0], R236 ;  /* 0x000dc0ec03007388 */ /* 0x000fe80000008a00 */
[----:B------:R1:W-:Y:S04]  /*15e0*/  STS.64 [R3.X8+0xe00], R238 ;  /* 0x000e00ee03007388 */ /* 0x0003e80000008a00 */
[----:B------:R1:W-:Y:S04]  /*15f0*/  STS.128 [R3.X16+0x4e00], R184 ;  /* 0x004e00b803007388 */ /* 0x0003e8000000cc00 */
[----:B0-----:R-:W3:Y:S04]  /*1600*/  LDG.E.128.CONSTANT R232, [R248.64+0x6080] ;  /* 0x00608004f8e87981 */ /* 0x001ee8000c1e9d00 */
[----:B-1----:R-:W3:Y:S04]  /*1610*/  LDG.E.128.CONSTANT R236, [R248.64+0x6100] ;  /* 0x00610004f8ec7981 */ /* 0x002ee8000c1e9d00 */
        /* <DEDUP_REMOVED lines=111> */
[----:B------:R-:W-:Y:S04]  /*1d10*/  STS.64 [R3.X8+0xf00], R240 ;  /* 0x000f00f003007388 */ /* 0x000fe80000008a00 */
[----:B------:R-:W-:Y:S04]  /*1d20*/  STS.64 [R3.X8+0xf40], R242 ;  /* 0x000f40f203007388 */ /* 0x000fe80000008a00 */
[----:B------:R-:W-:Y:S04]  /*1d30*/  STS.64 [R3.X8+0xf80], R244 ;  /* 0x000f80f403007388 */ /* 0x000fe80000008a00 */
[----:B------:R-:W-:Y:S04]  /*1d40*/  STS.64 [R3.X8+0xfc0], R246 ;  /* 0x000fc0f603007388 */ /* 0x000fe80000008a00 */
[----:B---3--:R0:W-:Y:S04]  /*1d50*/  STS.128 [R3.X16+0x5400], R4 ;  /* 0x0054000403007388 */ /* 0x0081e8000000cc00 */
[----:B------:R1:W-:Y:S04]  /*1d60*/  STS.128 [R3.X16+0x6a80], R184 ;  /* 0x006a80b803007388 */ /* 0x0003e8000000cc00 */
[----:B------:R3:W-:Y:S04]  /*1d70*/  STS.128 [R3.X16+0x7080], R232 ;  /* 0x007080e803007388 */ /* 0x0007e8000000cc00 */
[----:B------:R3:W-:Y:S04]  /*1d80*/  STS.128 [R3.X16+0x7100], R236 ;  /* 0x007100ec03007388 */ /* 0x0007e8000000cc00 */
[----:B0-----:R-:W2:Y:S04]  /*1d90*/  LDG.E.128.CONSTANT R4, [R248.64+0x6180] ;  /* 0x00618004f8047981 */ /* 0x001ea8000c1e9d00 */
[----:B-1----:R-:W2:Y:S04]  /*1da0*/  LDG.E.128.CONSTANT R184, [R248.64+0x7800] ;  /* 0x00780004f8b87981 */ /* 0x002ea8000c1e9d00 */
[----:B---3--:R-:W3:Y:S04]  /*1db0*/  LDG.E.128.CONSTANT R232, [R248.64+0x7e00] ;  /* 0x007e0004f8e87981 */ /* 0x008ee8000c1e9d00 */
[----:B------:R-:W3:Y:S04]  /*1dc0*/  LDG.E.128.CONSTANT R236, [R248.64+0x7e80] ;  /* 0x007e8004f8ec7981 */ /* 0x000ee8000c1e9d00 */
[----:B------:R-:W3:Y:S04]  /*1dd0*/  LDG.E.128.CONSTANT R240, [R248.64+0x7f00] ;  /* 0x007f0004f8f07981 */ /* 0x000ee8000c1e9d00 */
        /* <DEDUP_REMOVED lines=111> */
[----:B------:R0:W-:Y:S04]  /*24d0*/  STS.128 [R3.X16+0x7180], R4 ;  /* 0x0071800403007388 */ /* 0x0001e8000000cc00 */
[----:B------:R-:W-:Y:S04]  /*24e0*/  STS.128 [R3.X16+0x8800], R184 ;  /* 0x008800b803007388 */ /* 0x000fe8000000cc00 */
[----:B---3--:R-:W-:Y:S04]  /*24f0*/  STS.128 [R3.X16+0x8e00], R232 ;  /* 0x008e00e803007388 */ /* 0x008fe8000000cc00 */
[----:B------:R-:W-:Y:S01]  /*2500*/  STS.128 [R3.X16+0x8e80], R236 ;  /* 0x008e80ec03007388 */ /* 0x000fe2000000cc00 */
[----:B0-----:R-:W-:-:S03]  /*2510*/  SHF.L.U32 R4, R3, 0xc, RZ ;  /* 0x0000000c03047819 */ /* 0x001fc600000006ff */
[----:B------:R-:W-:Y:S04]  /*2520*/  STS.128 [R3.X16+0x8f00], R240 ;  /* 0x008f00f003007388 */ /* 0x000fe8000000cc00 */
[----:B------:R-:W-:Y:S04]  /*2530*/  STS.128 [R3.X16+0x8f80], R244 ;  /* 0x008f80f403007388 */ /* 0x000fe8000000cc00 */
[----:B------:R-:W-:Y:S04]  /*2540*/  STS.128 [R3.X16+0x7200], R8 ;  /* 0x0072000803007388 */ /* 0x000fe8000000cc00 */
[----:B------:R-:W-:Y:S04]  /*2550*/  STS.128 [R3.X16+0x7280], R12 ;  /* 0x0072800c03007388 */ /* 0x000fe8000000cc00 */
[----:B----4-:R-:W-:Y:S04]  /*2560*/  STS.128 [R3.X16+0x7300], R16 ;  /* 0x0073001003007388 */ /* 0x010fe8000000cc00 */
[----:B-----5:R-:W-:Y:S04]  /*2570*/  STS.128 [R3.X16+0x7380], R20 ;  /* 0x0073801403007388 */ /* 0x020fe8000000cc00 */
[----:B------:R-:W-:Y:S04]  /*2580*/  STS.128 [R3.X16+0x7400], R24 ;  /* 0x0074001803007388 */ /* 0x000fe8000000cc00 */
        /* <DEDUP_REMOVED lines=16> */
[----:B--2---:R-:W-:Y:S04]  /*2690*/  STS.128 [R3.X16+0x7c80], R92 ;  /* 0x007c805c03007388 */ /* 0x004fe8000000cc00 */
        /* <DEDUP_REMOVED lines=33> */
[----:B------:R-:W-:Y:S06]  /*28b0*/  BAR.SYNC 0x0 ;  /* 0x0000000000007b1d */ /* 0x000fec0000000000 */
[----:B------:R-:W-:Y:S04]  /*28c0*/  LDS.128 R12, [RZ] ;  /* 0x00000000ff0c7984 */ /* 0x000fe80000000c00 */
[----:B------:R-:W0:Y:S04]  /*28d0*/  LDS.128 R8, [R4+0x1000] ;  /* 0x0010000004087984 */ /* 0x000e280000000c00 */
[----:B------:R-:W-:Y:S04]  /*28e0*/  LDS.128 R16, [R4+0x1010] ;  /* 0x0010100004107984 */ /* 0x000fe80000000c00 */
[----:B------:R-:W1:Y:S04]  /*28f0*/  LDS.128 R20, [0x10] ;  /* 0x00001000ff147984 */ /* 0x000e680000000c00 */
[----:B------:R-:W-:Y:S04]  /*2900*/  LDS.128 R24, [R4+0x1020] ;  /* 0x0010200004187984 */ /* 0x000fe80000000c00 */
[----:B------:R-:W2:Y:S04]  /*2910*/  LDS.128 R28, [0x20] ;  /* 0x00002000ff1c7984 */ /* 0x000ea80000000c00 */
[----:B------:R-:W-:Y:S04]  /*2920*/  LDS.128 R32, [R4+0x1030] ;  /* 0x0010300004207984 */ /* 0x000fe80000000c00 */
[----:B------:R-:W3:Y:S01]  /*2930*/  LDS.128 R36, [0x30] ;  /* 0x00003000ff247984 */ /* 0x000ee20000000c00 */
[----:B0-----:R-:W-:-:S04]  /*2940*/  FFMA R8, R8, R12, RZ ;  /* 0x0000000c08087223 */ /* 0x001fc800000000ff */
[----:B------:R-:W-:-:S04]  /*2950*/  FFMA R9, R9, R13, R8 ;  /* 0x0000000d09097223 */ /* 0x000fc80000000008 */
[----:B------:R-:W-:-:S04]  /*2960*/  FFMA R10, R10, R14, R9 ;  /* 0x0000000e0a0a7223 */ /* 0x000fc80000000009 */
[----:B------:R-:W-:Y:S02]  /*2970*/  FFMA R10, R11, R15, R10 ;  /* 0x0000000f0b0a7223 */ /* 0x000fe4000000000a */
[----:B------:R-:W-:Y:S02]  /*2980*/  LDS.128 R12, [0x40] ;  /* 0x00004000ff0c7984 */ /* 0x000fe40000000c00 */
[----:B-1----:R-:W-:-:S04]  /*2990*/  FFMA R10, R16, R20, R10 ;  /* 0x00000014100a7223 */ /* 0x002fc8000000000a */
[----:B------:R-:W-:Y:S02]  /*29a0*/  FFMA R17, R17, R21, R10 ;  /* 0x0000001511117223 */ /* 0x000fe4000000000a */
[----:B------:R-:W0:Y:S02]  /*29b0*/  LDS.128 R8, [R4+0x1040] ;  /* 0x0010400004087984 */ /* 0x000e240000000c00 */
[----:B------:R-:W-:-:S04]  /*29c0*/  FFMA R18, R18, R22, R17 ;  /* 0x0000001612127223 */ /* 0x000fc80000000011 */
[----:B------:R-:W-:Y:S02]  /*29d0*/  FFMA R18, R19, R23, R18 ;  /* 0x0000001713127223 */ /* 0x000fe40000000012 */
[----:B------:R-:W-:Y:S02]  /*29e0*/  LDS.128 R20, [0x50] ;  /* 0x00005000ff147984 */ /* 0x000fe40000000c00 */
[----:B--2---:R-:W-:-:S04]  /*29f0*/  FFMA R18, R24, R28, R18 ;  /* 0x0000001c18127223 */ /* 0x004fc80000000012 */
[----:B------:R-:W-:Y:S02]  /*2a00*/  FFMA R25, R25, R29, R18 ;  /* 0x0000001d19197223 */ /* 0x000fe40000000012 */
[----:B------:R-:W1:Y:S02]  /*2a10*/  LDS.128 R16, [R4+0x1050] ;  /* 0x0010500004107984 */ /* 0x000e640000000c00 */
[----:B------:R-:W-:-:S04]  /*2a20*/  FFMA R26, R26, R30, R25 ;  /* 0x0000001e1a1a7223 */ /* 0x000fc80000000019 */
[----:B------:R-:W-:Y:S02]  /*2a30*/  FFMA R26, R27, R31, R26 ;  /* 0x0000001f1b1a7223 */ /* 0x000fe4000000001a */
[----:B------:R-:W-:Y:S02]  /*2a40*/  LDS.128 R28, [0x60] ;  /* 0x00006000ff1c7984 */ /* 0x000fe40000000c00 */
[----:B---3--:R-:W-:-:S04]  /*2a50*/  FFMA R26, R32, R36, R26 ;  /* 0x00000024201a7223 */ /* 0x008fc8000000001a */
[----:B------:R-:W-:Y:S02]  /*2a60*/  FFMA R33, R33, R37, R26 ;  /* 0x0000002521217223 */ /* 0x000fe4000000001a */
[----:B------:R-:W2:Y:S02]  /*2a70*/  LDS.128 R24, [R4+0x1060] ;  /* 0x0010600004187984 */ /* 0x000ea40000000c00 */
[----:B------:R-:W-:-:S04]  /*2a80*/  FFMA R34, R34, R38, R33 ;  /* 0x0000002622227223 */ /* 0x000fc80000000021 */
[----:B------:R-:W-:Y:S02]  /*2a90*/  FFMA R34, R35, R39, R34 ;  /* 0x0000002723227223 */ /* 0x000fe40000000022 */
[----:B------:R-:W-:Y:S02]  /*2aa0*/  LDS.128 R36, [0x70] ;  /* 0x00007000ff247984 */ /* 0x000fe40000000c00 */
[----:B0-----:R-:W-:Y:S02]  /*2ab0*/  FFMA R8, R8, R12, R34 ;  /* 0x0000000c08087223 */ /* 0x001fe40000000022 */
[----:B------:R-:W0:Y:S02]  /*2ac0*/  LDS.128 R32, [R4+0x1070] ;  /* 0x0010700004207984 */ /* 0x000e240000000c00 */
[----:B------:R-:W-:-:S04]  /*2ad0*/  FFMA R9, R9, R13, R8 ;  /* 0x0000000d09097223 */ /* 0x000fc80000000008 */
[----:B------:R-:W-:-:S04]  /*2ae0*/  FFMA R10, R10, R14, R9 ;  /* 0x0000000e0a0a7223 */ /* 0x000fc80000000009 */
[----:B------:R-:W-:Y:S02]  /*2af0*/  FFMA R10, R11, R15, R10 ;  /* 0x0000000f0b0a7223 */ /* 0x000fe4000000000a */
[----:B------:R-:W-:Y:S02]  /*2b00*/  LDS.128 R12, [0x80] ;  /* 0x00008000ff0c7984 */ /* 0x000fe40000000c00 */
[----:B-1----:R-:W-:-:S04]  /*2b10*/  FFMA R10, R16, R20, R10 ;  /* 0x00000014100a7223 */ /* 0x002fc8000000000a */
[----:B------:R-:W-:Y:S02]  /*2b20*/  FFMA R17, R17, R21, R10 ;  /* 0x0000001511117223 */ /* 0x000fe4000000000a */
[----:B------:R-:W1:Y:S02]  /*2b30*/  LDS.128 R8, [R4+0x1080] ;  /* 0x0010800004087984 */ /* 0x000e640000000c00 */
[----:B------:R-:W-:-:S04]  /*2b40*/  FFMA R18, R18, R22, R17 ;  /* 0x0000001612127223 */ /* 0x000fc80000000011 */
[----:B------:R-:W-:Y:S02]  /*2b50*/  FFMA R18, R19, R23, R18 ;  /* 0x0000001713127223 */ /* 0x000fe40000000012 */
[----:B------:R-:W-:Y:S02]  /*2b60*/  LDS.128 R20, [0x90] ;  /* 0x00009000ff147984 */ /* 0x000fe40000000c00 */
[----:B--2---:R-:W-:-:S04]  /*2b70*/  FFMA R18, R24, R28, R18 ;  /* 0x0000001c18127223 */ /* 0x004fc80000000012 */
[----:B------:R-:W-:Y:S02]  /*2b80*/  FFMA R25, R25, R29, R18 ;  /* 0x0000001d19197223 */ /* 0x000fe40000000012 */
[----:B------:R-:W2:Y:S02]  /*2b90*/  LDS.128 R16, [R4+0x1090] ;  /* 0x0010900004107984 */ /* 0x000ea40000000c00 */
[----:B------:R-:W-:-:S04]  /*2ba0*/  FFMA R26, R26, R30, R25 ;  /* 0x0000001e1a1a7223 */ /* 0x000fc80000000019 */
[----:B------:R-:W-:Y:S02]  /*2bb0*/  FFMA R26, R27, R31, R26 ;  /* 0x0000001f1b1a7223 */ /* 0x000fe4000000001a */
[----:B------:R-:W-:Y:S02]  /*2bc0*/  LDS.128 R28, [0xa0] ;  /* 0x0000a000ff1c7984 */ /* 0x000fe40000000c00 */
[----:B0-----:R-:W-:-:S04]  /*2bd0*/  FFMA R26, R32, R36, R26 ;  /* 0x00000024201a7223 */ /* 0x001fc8000000001a */
[----:B------:R-:W-:Y:S02]  /*2be0*/  FFMA R33, R33, R37, R26 ;  /* 0x0000002521217223 */ /* 0x000fe4000000001a */
[----:B------:R-:W0:Y:S02]  /*2bf0*/  LDS.128 R24, [R4+0x10a0] ;  /* 0x0010a00004187984 */ /* 0x000e240000000c00 */
[----:B------:R-:W-:-:S04]  /*2c00*/  FFMA R34, R34, R38, R33 ;  /* 0x0000002622227223 */ /* 0x000fc80000000021 */
[----:B------:R-:W-:Y:S02]  /*2c10*/  FFMA R34, R35, R39, R34 ;  /* 0x0000002723227223 */ /* 0x000fe40000000022 */
[----:B------:R-:W-:Y:S02]  /*2c20*/  LDS.128 R36, [0xb0] ;  /* 0x0000b000ff247984 */ /* 0x000fe40000000c00 */
[----:B-1----:R-:W-:Y:S02]  /*2c30*/  FFMA R8, R8, R12, R34 ;  /* 0x0000000c08087223 */ /* 0x002fe40000000022 */
[----:B------:R-:W1:Y:S02]  /*2c40*/  LDS.128 R32, [R4+0x10b0] ;  /* 0x0010b00004207984 */ /* 0x000e640000000c00 */
[----:B------:R-:W-:-:S04]  /*2c50*/  FFMA R9, R9, R13, R8 ;  /* 0x0000000d09097223 */ /* 0x000fc80000000008 */
        /* <DEDUP_REMOVED lines=21> */
[----:B--2---:R-:W-:Y:S02]  /*2db0*/  FFMA R8, R8, R12, R34 ;  /* 0x0000000c08087223 */ /* 0x004fe40000000022 */
[----:B------:R-:W2:Y:S02]  /*2dc0*/  LDS.128 R32, [R4+0x10f0] ;  /* 0x0010f00004207984 */ /* 0x000ea40000000c00 */
[----:B------:R-:W-:-:S04]  /*2dd0*/  FFMA R9, R9, R13, R8 ;  /* 0x0000000d09097223 */ /* 0x000fc80000000008 */
        /* <DEDUP_REMOVED lines=1339> */
[----:B------:R-:W-:Y:S01]  /*8190*/  FFMA R34, R35, R39, R34 ;  /* 0x0000002723227223 */ /* 0x000fe20000000022 */
[----:B------:R-:W-:Y:S01]  /*81a0*/  LEA R3, R0, R3, 0x3 ;  /* 0x0000000300037211 */ /* 0x000fe200078e18ff */
[----:B------:R-:W-:Y:S02]  /*81b0*/  LDS.128 R36, [0xef0] ;  /* 0x000ef000ff247984 */ /* 0x000fe40000000c00 */
[----:B-1----:R-:W-:Y:S02]  /*81c0*/  FFMA R8, R8, R12, R34 ;  /* 0x0000000c08087223 */ /* 0x002fe40000000022 */
[----:B------:R-:W1:Y:S02]  /*81d0*/  LDS.128 R32, [R4+0x1ef0] ;  /* 0x001ef00004207984 */ /* 0x000e640000000c00 */
[----:B------:R-:W-:-:S04]  /*81e0*/  FFMA R9, R9, R13, R8 ;  /* 0x0000000d09097223 */ /* 0x000fc80000000008 */
[----:B------:R-:W-:Y:S02]  /*81f0*/  FFMA R10, R10, R14, R9 ;  /* 0x0000000e0a0a7223 */ /* 0x000fe40000000009 */
[----:B------:R-:W-:-:S04]  /*8200*/  IMAD.WIDE R6, R3, R2, c[0x0][0x178] ;  /* 0x00005e0003067625 */ /* 0x000fc800078e0202 */
[----:B------:R-:W-:Y:S02]  /*8210*/  FFMA R10, R11, R15, R10 ;  /* 0x0000000f0b0a7223 */ /* 0x000fe4000000000a */
[----:B------:R-:W3:Y:S02]  /*8220*/  LDG.E.CONSTANT R7, [R6.64] ;  /* 0x0000000406077981 */ /* 0x000ee4000c1e9900 */
[----:B--2---:R-:W-:Y:S02]  /*8230*/  FFMA R10, R16, R20, R10 ;  /* 0x00000014100a7223 */ /* 0x004fe4000000000a */
[----:B------:R-:W-:Y:S02]  /*8240*/  LDS.128 R12, [0xf00] ;  /* 0x000f0000ff0c7984 */ /* 0x000fe40000000c00 */
        /* <DEDUP_REMOVED lines=93> */
[----:B------:R-:W-:-:S04]  /*8820*/  FFMA R10, R11, R15, R10 ;  /* 0x0000000f0b0a7223 */ /* 0x000fc8000000000a */
[----:B0-----:R-:W-:-:S04]  /*8830*/  FFMA R10, R16, R20, R10 ;  /* 0x00000014100a7223 */ /* 0x001fc8000000000a */
[----:B------:R-:W-:-:S04]  /*8840*/  FFMA R17, R17, R21, R10 ;  /* 0x0000001511117223 */ /* 0x000fc8000000000a */
[----:B------:R-:W-:-:S04]  /*8850*/  FFMA R18, R18, R22, R17 ;  /* 0x0000001612127223 */ /* 0x000fc80000000011 */
[----:B------:R-:W-:-:S04]  /*8860*/  FFMA R18, R19, R23, R18 ;  /* 0x0000001713127223 */ /* 0x000fc80000000012 */
[----:B-1----:R-:W-:-:S04]  /*8870*/  FFMA R18, R24, R28, R18 ;  /* 0x0000001c18127223 */ /* 0x002fc80000000012 */
[----:B------:R-:W-:-:S04]  /*8880*/  FFMA R25, R25, R29, R18 ;  /* 0x0000001d19197223 */ /* 0x000fc80000000012 */
[----:B------:R-:W-:-:S04]  /*8890*/  FFMA R26, R26, R30, R25 ;  /* 0x0000001e1a1a7223 */ /* 0x000fc80000000019 */
[----:B------:R-:W-:-:S04]  /*88a0*/  FFMA R26, R27, R31, R26 ;  /* 0x0000001f1b1a7223 */ /* 0x000fc8000000001a */
[----:B--2---:R-:W-:-:S04]  /*88b0*/  FFMA R26, R32, R36, R26 ;  /* 0x00000024201a7223 */ /* 0x004fc8000000001a */
[----:B------:R-:W-:-:S04]  /*88c0*/  FFMA R33, R33, R37, R26 ;  /* 0x0000002521217223 */ /* 0x000fc8000000001a */
[----:B------:R-:W-:-:S04]  /*88d0*/  FFMA R34, R34, R38, R33 ;  /* 0x0000002622227223 */ /* 0x000fc80000000021 */
[----:B------:R-:W-:Y:S02]  /*88e0*/  FFMA R34, R35, R39, R34 ;  /* 0x0000002723227223 */ /* 0x000fe40000000022 */
[----:B------:R-:W-:-:S04]  /*88f0*/  IMAD.WIDE R2, R3, R2, c[0x0][0x170] ;  /* 0x00005c0003027625 */ /* 0x000fc800078e0202 */
[----:B---3--:R-:W-:-:S05]  /*8900*/  FADD R7, R34, R7 ;  /* 0x0000000722077221 */ /* 0x008fca0000000000 */
[----:B------:R-:W-:Y:S01]  /*8910*/  STG.E [R2.64], R7 ;  /* 0x0000000702007986 */ /* 0x000fe2000c101904 */
[----:B------:R-:W-:Y:S05]  /*8920*/  EXIT ;  /* 0x000000000000794d */ /* 0x000fea0003800000 */
.L_x_0:
[----:B------:R-:W-:-:S00]  /*8930*/  BRA `(.L_x_0) ;  /* 0xfffffff000007947 */ /* 0x000fc0000383ffff */
[----:B------:R-:W-:-:S00]  /*8940*/  NOP ;  /* 0x0000000000007918 */ /* 0x000fc00000000000 */
        /* <DEDUP_REMOVED lines=11> */
.L_x_1:


//--------------------- .nv.shared.candidate0     --------------------------
	.section	.nv.shared.candidate0,"aw",@nobits
	.align	4
.nv.shared.candidate0:
	.zero		36864
